	.headerflags	@"EF_CUDA_TEXMODE_UNIFIED EF_CUDA_64BIT_ADDRESS EF_CUDA_ACCELERATORS EF_CUDA_SM90 EF_CUDA_VIRTUAL_SM(EF_CUDA_SM90)"
	.elftype	@"ET_EXEC"


//--------------------- .nv.info                  --------------------------
	.section	.nv.info,"",@"SHT_CUDA_INFO"
	.align	4


	//----- nvinfo : EIATTR_REGCOUNT
	.align		4
        /*0000*/ 	.byte	0x04, 0x2f
        /*0002*/ 	.short	(.L_1 - .L_0)
	.align		4
.L_0:
        /*0004*/ 	.word	index@(triton_poi_fused__unsafe_index_add_mul_sub_5)
        /*0008*/ 	.word	0x00000038


	//----- nvinfo : EIATTR_MIN_STACK_SIZE
	.align		4
.L_1:
        /*000c*/ 	.byte	0x04, 0x12
        /*000e*/ 	.short	(.L_3 - .L_2)
	.align		4
.L_2:
        /*0010*/ 	.word	index@(triton_poi_fused__unsafe_index_add_mul_sub_5)
        /*0014*/ 	.word	0x00000000


	//----- nvinfo : EIATTR_FRAME_SIZE
	.align		4
.L_3:
        /*0018*/ 	.byte	0x04, 0x11
        /*001a*/ 	.short	(.L_5 - .L_4)
	.align		4
.L_4:
        /*001c*/ 	.word	index@(triton_poi_fused__unsafe_index_add_mul_sub_5)
        /*0020*/ 	.word	0x00000000


	//----- nvinfo : EIATTR_MIN_STACK_SIZE
	.align		4
.L_5:
        /*0024*/ 	.byte	0x04, 0x12
        /*0026*/ 	.short	(.L_7 - .L_6)
	.align		4
.L_6:
        /*0028*/ 	.word	index@(triton_poi_fused__unsafe_index_add_mul_sub_5)
        /*002c*/ 	.word	0x00000000
.L_7:


//--------------------- .nv.info.triton_poi_fused__unsafe_index_add_mul_sub_5 --------------------------
	.section	.nv.info.triton_poi_fused__unsafe_index_add_mul_sub_5,"",@"SHT_CUDA_INFO"
	.sectionflags	@""
	.align	4


	//----- nvinfo : EIATTR_CUDA_API_VERSION
	.align		4
        /*0000*/ 	.byte	0x04, 0x37
        /*0002*/ 	.short	(.L_9 - .L_8)
.L_8:
        /*0004*/ 	.word	0x0000007c


	//----- nvinfo : EIATTR_KPARAM_INFO
	.align		4
.L_9:
        /*0008*/ 	.byte	0x04, 0x17
        /*000a*/ 	.short	(.L_11 - .L_10)
.L_10:
        /*000c*/ 	.word	0x00000000
        /*0010*/ 	.short	0x0008
        /*0012*/ 	.short	0x0040
        /*0014*/ 	.byte	0x00, 0xf0, 0x11, 0x00


	//----- nvinfo : EIATTR_KPARAM_INFO
	.align		4
.L_11:
        /*0018*/ 	.byte	0x04, 0x17
        /*001a*/ 	.short	(.L_13 - .L_12)
.L_12:
        /*001c*/ 	.word	0x00000000
        /*0020*/ 	.short	0x0007
        /*0022*/ 	.short	0x0038
        /*0024*/ 	.byte	0x00, 0xf4, 0x21, 0x00


	//----- nvinfo : EIATTR_KPARAM_INFO
	.align		4
.L_13:
        /*0028*/ 	.byte	0x04, 0x17
        /*002a*/ 	.short	(.L_15 - .L_14)
.L_14:
        /*002c*/ 	.word	0x00000000
        /*0030*/ 	.short	0x0006
        /*0032*/ 	.short	0x0030
        /*0034*/ 	.byte	0x00, 0xf4, 0x21, 0x00


	//----- nvinfo : EIATTR_KPARAM_INFO
	.align		4
.L_15:
        /*0038*/ 	.byte	0x04, 0x17
        /*003a*/ 	.short	(.L_17 - .L_16)
.L_16:
        /*003c*/ 	.word	0x00000000
        /*0040*/ 	.short	0x0005
        /*0042*/ 	.short	0x0028
        /*0044*/ 	.byte	0x00, 0xf4, 0x21, 0x00


	//----- nvinfo : EIATTR_KPARAM_INFO
	.align		4
.L_17:
        /*0048*/ 	.byte	0x04, 0x17
        /*004a*/ 	.short	(.L_19 - .L_18)
.L_18:
        /*004c*/ 	.word	0x00000000
        /*0050*/ 	.short	0x0004
        /*0052*/ 	.short	0x0020
        /*0054*/ 	.byte	0x00, 0xf4, 0x21, 0x00


	//----- nvinfo : EIATTR_KPARAM_INFO
	.align		4
.L_19:
        /*0058*/ 	.byte	0x04, 0x17
        /*005a*/ 	.short	(.L_21 - .L_20)
.L_20:
        /*005c*/ 	.word	0x00000000
        /*0060*/ 	.short	0x0003
        /*0062*/ 	.short	0x0018
        /*0064*/ 	.byte	0x00, 0xf4, 0x21, 0x00


	//----- nvinfo : EIATTR_KPARAM_INFO
	.align		4
.L_21:
        /*0068*/ 	.byte	0x04, 0x17
        /*006a*/ 	.short	(.L_23 - .L_22)
.L_22:
        /*006c*/ 	.word	0x00000000
        /*0070*/ 	.short	0x0002
        /*0072*/ 	.short	0x0010
        /*0074*/ 	.byte	0x00, 0xf4, 0x21, 0x00


	//----- nvinfo : EIATTR_KPARAM_INFO
	.align		4
.L_23:
        /*0078*/ 	.byte	0x04, 0x17
        /*007a*/ 	.short	(.L_25 - .L_24)
.L_24:
        /*007c*/ 	.word	0x00000000
        /*0080*/ 	.short	0x0001
        /*0082*/ 	.short	0x0008
        /*0084*/ 	.byte	0x00, 0xf4, 0x21, 0x00


	//----- nvinfo : EIATTR_KPARAM_INFO
	.align		4
.L_25:
        /*0088*/ 	.byte	0x04, 0x17
        /*008a*/ 	.short	(.L_27 - .L_26)
.L_26:
        /*008c*/ 	.word	0x00000000
        /*0090*/ 	.short	0x0000
        /*0092*/ 	.short	0x0000
        /*0094*/ 	.byte	0x00, 0xf4, 0x21, 0x00


	//----- nvinfo : EIATTR_SPARSE_MMA_MASK
	.align		4
.L_27:
        /*0098*/ 	.byte	0x03, 0x50
        /*009a*/ 	.short	0x0000


	//----- nvinfo : EIATTR_MAXREG_COUNT
	.align		4
        /*009c*/ 	.byte	0x03, 0x1b
        /*009e*/ 	.short	0x00ff


	//----- nvinfo : EIATTR_EXIT_INSTR_OFFSETS
	.align		4
        /*00a0*/ 	.byte	0x04, 0x1c
        /*00a2*/ 	.short	(.L_29 - .L_28)


	//   ....[0]....
.L_28:
        /*00a4*/ 	.word	0x00001540


	//----- nvinfo : EIATTR_REQNTID
	.align		4
.L_29:
        /*00a8*/ 	.byte	0x04, 0x10
        /*00aa*/ 	.short	(.L_31 - .L_30)
.L_30:
        /*00ac*/ 	.word	0x00000080
        /*00b0*/ 	.word	0x00000001
        /*00b4*/ 	.word	0x00000001


	//----- nvinfo : EIATTR_CBANK_PARAM_SIZE
	.align		4
.L_31:
        /*00b8*/ 	.byte	0x03, 0x19
        /*00ba*/ 	.short	0x0044


	//----- nvinfo : EIATTR_PARAM_CBANK
	.align		4
        /*00bc*/ 	.byte	0x04, 0x0a
        /*00be*/ 	.short	(.L_33 - .L_32)
	.align		4
.L_32:
        /*00c0*/ 	.word	index@(.nv.constant0.triton_poi_fused__unsafe_index_add_mul_sub_5)
        /*00c4*/ 	.short	0x0210
        /*00c6*/ 	.short	0x0044


	//----- nvinfo : EIATTR_SW_WAR
	.align		4
.L_33:
        /*00c8*/ 	.byte	0x04, 0x36
        /*00ca*/ 	.short	(.L_35 - .L_34)
.L_34:
        /*00cc*/ 	.word	0x00000008
.L_35:


//--------------------- .nv.callgraph             --------------------------
	.section	.nv.callgraph,"",@"SHT_CUDA_CALLGRAPH"
	.align	4
	.sectionentsize	8
	.align		4
        /*0000*/ 	.word	0x00000000
	.align		4
        /*0004*/ 	.word	0xffffffff
	.align		4
        /*0008*/ 	.word	0x00000000
	.align		4
        /*000c*/ 	.word	0xfffffffe
	.align		4
        /*0010*/ 	.word	0x00000000
	.align		4
        /*0014*/ 	.word	0xfffffffd
	.align		4
        /*0018*/ 	.word	0x00000000
	.align		4
        /*001c*/ 	.word	0xfffffffc


//--------------------- .text.triton_poi_fused__unsafe_index_add_mul_sub_5 --------------------------
	.section	.text.triton_poi_fused__unsafe_index_add_mul_sub_5,"ax",@progbits
	.align	128
        .global         triton_poi_fused__unsafe_index_add_mul_sub_5
        .type           triton_poi_fused__unsafe_index_add_mul_sub_5,@function
        .size           triton_poi_fused__unsafe_index_add_mul_sub_5,(.L_x_1 - triton_poi_fused__unsafe_index_add_mul_sub_5)
        .other          triton_poi_fused__unsafe_index_add_mul_sub_5,@"STO_CUDA_ENTRY STV_DEFAULT"
triton_poi_fused__unsafe_index_add_mul_sub_5:
.text.triton_poi_fused__unsafe_index_add_mul_sub_5:
[----:B------:R-:W-:Y:S01]  /*0000*/  LDC R1, c[0x0][0x28] ;  /* 0x00000a00ff017b82 */ /* 0x000fe20000000800 */
[----:B------:R-:W1:Y:S07]  /*0010*/  S2R R0, SR_TID.X ;  /* 0x0000000000007919 */ /* 0x000e6e0000002100 */
[----:B------:R-:W2:Y:S01]  /*0020*/  LDC.64 R46, c[0x0][0x220] ;  /* 0x00008800ff2e7b82 */ /* 0x000ea20000000a00 */
[----:B------:R-:W-:Y:S01]  /*0030*/  ULDC.64 UR4, c[0x0][0x208] ;  /* 0x0000820000047ab9 */ /* 0x000fe20000000a00 */
[----:B------:R-:W-:Y:S01]  /*0040*/  ULDC.64 UR6, c[0x0][0x228] ;  /* 0x00008a0000067ab9 */ /* 0x000fe20000000a00 */
[----:B------:R-:W3:Y:S05]  /*0050*/  S2R R5, SR_CTAID.X ;  /* 0x0000000000057919 */ /* 0x000eea0000002500 */
[----:B------:R-:W4:Y:S08]  /*0060*/  LDC.64 R40, c[0x0][0x218] ;  /* 0x00008600ff287b82 */ /* 0x000f300000000a00 */
[----:B------:R-:W5:Y:S08]  /*0070*/  LDC.64 R18, c[0x0][0x230] ;  /* 0x00008c00ff127b82 */ /* 0x000f700000000a00 */
[----:B------:R-:W5:Y:S01]  /*0080*/  LDC.64 R32, c[0x0][0x240] ;  /* 0x00009000ff207b82 */ /* 0x000f620000000a00 */
[----:B-1----:R-:W-:-:S05]  /*0090*/  IMAD.SHL.U32 R0, R0, 0x4, RZ ;  /* 0x0000000400007824 */ /* 0x002fca00078e00ff */
[----:B------:R-:W-:-:S05]  /*00a0*/  LOP3.LUT R0, R0, 0x1fc, RZ, 0xc0, !PT ;  /* 0x000001fc00007812 */ /* 0x000fca00078ec0ff */
[----:B---3--:R-:W-:-:S05]  /*00b0*/  IMAD R4, R5, 0x400, R0 ;  /* 0x0000040005047824 */ /* 0x008fca00078e0200 */
[----:B------:R-:W-:-:S04]  /*00c0*/  SHF.R.S32.HI R3, RZ, 0x1f, R4 ;  /* 0x0000001fff037819 */ /* 0x000fc80000011404 */
[----:B------:R-:W-:-:S04]  /*00d0*/  LEA.HI R3, R3, R4, RZ, 0x6 ;  /* 0x0000000403037211 */ /* 0x000fc800078f30ff */
[----:B------:R-:W-:Y:S02]  /*00e0*/  LOP3.LUT R39, R3, 0xffffffc0, RZ, 0xc0, !PT ;  /* 0xffffffc003277812 */ /* 0x000fe400078ec0ff */
[----:B------:R-:W-:Y:S02]  /*00f0*/  SHF.R.S32.HI R3, RZ, 0x6, R3 ;  /* 0x00000006ff037819 */ /* 0x000fe40000011403 */
[----:B------:R-:W-:Y:S02]  /*0100*/  IADD3 R39, R4, -R39, RZ ;  /* 0x8000002704277210 */ /* 0x000fe40007ffe0ff */
[----:B------:R-:W-:-:S03]  /*0110*/  LEA.HI R0, R3, R3, RZ, 0x6 ;  /* 0x0000000303007211 */ /* 0x000fc600078f30ff */
[----:B--2---:R-:W-:Y:S01]  /*0120*/  IMAD.WIDE R12, R39, 0x8, R46 ;  /* 0x00000008270c7825 */ /* 0x004fe200078e022e */
[----:B------:R-:W-:-:S05]  /*0130*/  LOP3.LUT R0, R0, 0xffffffc0, RZ, 0xc0, !PT ;  /* 0xffffffc000007812 */ /* 0x000fca00078ec0ff */
[----:B------:R-:W2:Y:S01]  /*0140*/  LDG.E.EL.128 R12, desc[UR4][R12.64] ;  /* 0x000000040c0c7981 */ /* 0x000ea2000c2e1d00 */
[----:B------:R-:W-:-:S04]  /*0150*/  IMAD.IADD R17, R3, 0x1, -R0 ;  /* 0x0000000103117824 */ /* 0x000fc800078e0a00 */
[----:B----4-:R-:W-:-:S06]  /*0160*/  IMAD.WIDE R2, R17, 0x8, R40 ;  /* 0x0000000811027825 */ /* 0x010fcc00078e0228 */
[----:B------:R-:W3:Y:S01]  /*0170*/  LDG.E.EL.64 R2, desc[UR4][R2.64] ;  /* 0x0000000402027981 */ /* 0x000ee2000c2e1b00 */
[----:B-----5:R-:W-:-:S04]  /*0180*/  IMAD.WIDE R8, R39, 0x8, R18 ;  /* 0x0000000827087825 */ /* 0x020fc800078e0212 */
[----:B0-----:R-:W-:Y:S02]  /*0190*/  IMAD.WIDE R6, R17, 0x8, R32 ;  /* 0x0000000811067825 */ /* 0x001fe400078e0220 */
[----:B------:R-:W4:Y:S04]  /*01a0*/  LDG.E.EL.128 R8, desc[UR4][R8.64] ;  /* 0x0000000408087981 */ /* 0x000f28000c2e1d00 */
[----:B------:R-:W5:Y:S01]  /*01b0*/  LDG.E.EL.64 R6, desc[UR4][R6.64] ;  /* 0x0000000406067981 */ /* 0x000f62000c2e1b00 */
[----:B------:R-:W-:-:S04]  /*01c0*/  SHF.R.S32.HI R35, RZ, 0x15, R5 ;  /* 0x00000015ff237819 */ /* 0x000fc80000011405 */
[----:B------:R-:W-:Y:S02]  /*01d0*/  SGXT R35, R35, 0x1 ;  /* 0x000000012323781a */ /* 0x000fe40000000200 */
[----:B--2---:R-:W-:Y:S02]  /*01e0*/  SHF.R.U32.HI R0, RZ, 0x1d, R13 ;  /* 0x0000001dff007819 */ /* 0x004fe4000001160d */
[----:B------:R-:W-:Y:S02]  /*01f0*/  SHF.R.U32.HI R22, RZ, 0x1d, R15 ;  /* 0x0000001dff167819 */ /* 0x000fe4000001160f */
[----:B------:R-:W-:Y:S02]  /*0200*/  LOP3.LUT R5, R0, 0x4, RZ, 0xc0, !PT ;  /* 0x0000000400057812 */ /* 0x000fe400078ec0ff */
[----:B------:R-:W-:Y:S02]  /*0210*/  LEA.HI R0, R35, R4, RZ, 0xc ;  /* 0x0000000423007211 */ /* 0x000fe400078f60ff */
[----:B------:R-:W-:-:S02]  /*0220*/  IADD3 R16, P0, R12, R5, RZ ;  /* 0x000000050c107210 */ /* 0x000fc40007f1e0ff */
[----:B------:R-:W-:Y:S02]  /*0230*/  SHF.R.S32.HI R5, RZ, 0xc, R0 ;  /* 0x0000000cff057819 */ /* 0x000fe40000011400 */
[----:B---3--:R-:W-:Y:S01]  /*0240*/  SHF.R.U32.HI R23, RZ, 0x1d, R3 ;  /* 0x0000001dff177819 */ /* 0x008fe20000011603 */
[----:B------:R-:W-:Y:S01]  /*0250*/  IMAD.X R13, RZ, RZ, R13, P0 ;  /* 0x000000ffff0d7224 */ /* 0x000fe200000e060d */
[C---:B------:R-:W-:Y:S02]  /*0260*/  LEA R20, P0, R16.reuse, UR6, 0xb ;  /* 0x0000000610147c11 */ /* 0x040fe4000f8058ff */
[----:B------:R-:W-:Y:S02]  /*0270*/  IADD3 R12, R4, 0x2, RZ ;  /* 0x00000002040c7810 */ /* 0x000fe40007ffe0ff */
[----:B------:R-:W-:Y:S02]  /*0280*/  LEA.HI.X R21, R16, UR7, R13, 0xb, P0 ;  /* 0x0000000710157c11 */ /* 0x000fe400080f5c0d */
[----:B------:R-:W-:-:S02]  /*0290*/  LEA.HI R13, R5, R5, RZ, 0x9 ;  /* 0x00000005050d7211 */ /* 0x000fc400078f48ff */
[----:B------:R-:W-:Y:S02]  /*02a0*/  LOP3.LUT R23, R23, 0x4, RZ, 0xc0, !PT ;  /* 0x0000000417177812 */ /* 0x000fe400078ec0ff */
[----:B------:R-:W-:Y:S02]  /*02b0*/  LEA.HI R0, R35, R12, RZ, 0x6 ;  /* 0x0000000c23007211 */ /* 0x000fe400078f30ff */
[----:B------:R-:W-:Y:S02]  /*02c0*/  LOP3.LUT R16, R13, 0xfffffe00, RZ, 0xc0, !PT ;  /* 0xfffffe000d107812 */ /* 0x000fe400078ec0ff */
[----:B------:R-:W-:Y:S02]  /*02d0*/  IADD3 R23, P0, R2, R23, RZ ;  /* 0x0000001702177210 */ /* 0x000fe40007f1e0ff */
[----:B------:R-:W-:Y:S01]  /*02e0*/  LOP3.LUT R37, R0, 0xffffffc0, RZ, 0xc0, !PT ;  /* 0xffffffc000257812 */ /* 0x000fe200078ec0ff */
[----:B------:R-:W-:Y:S01]  /*02f0*/  IMAD.IADD R0, R5, 0x1, -R16 ;  /* 0x0000000105007824 */ /* 0x000fe200078e0a10 */
[----:B------:R-:W-:Y:S01]  /*0300*/  LOP3.LUT R13, R22, 0x4, RZ, 0xc0, !PT ;  /* 0x00000004160d7812 */ /* 0x000fe200078ec0ff */
[----:B------:R-:W-:Y:S01]  /*0310*/  IMAD.X R2, RZ, RZ, R3, P0 ;  /* 0x000000ffff027224 */ /* 0x000fe200000e0603 */
[----:B------:R-:W-:Y:S01]  /*0320*/  IADD3 R37, R12, -R37, RZ ;  /* 0x800000250c257210 */ /* 0x000fe20007ffe0ff */
[----:B------:R-:W-:Y:S01]  /*0330*/  IMAD.SHL.U32 R5, R23, 0x2000, RZ ;  /* 0x0000200017057824 */ /* 0x000fe200078e00ff */
[----:B------:R-:W-:Y:S01]  /*0340*/  IADD3 R14, P0, R14, R13, RZ ;  /* 0x0000000d0e0e7210 */ /* 0x000fe20007f1e0ff */
[----:B------:R-:W-:Y:S01]  /*0350*/  IMAD.WIDE R12, R0, 0x4, R20 ;  /* 0x00000004000c7825 */ /* 0x000fe200078e0214 */
[----:B----4-:R-:W-:-:S02]  /*0360*/  SHF.R.U32.HI R25, RZ, 0x1d, R9 ;  /* 0x0000001dff197819 */ /* 0x010fc40000011609 */
[----:B------:R-:W-:Y:S01]  /*0370*/  SHF.L.U64.HI R2, R23, 0xd, R2 ;  /* 0x0000000d17027819 */ /* 0x000fe20000010202 */
[----:B------:R-:W-:Y:S01]  /*0380*/  IMAD.X R15, RZ, RZ, R15, P0 ;  /* 0x000000ffff0f7224 */ /* 0x000fe200000e060f */
[----:B------:R-:W-:Y:S02]  /*0390*/  IADD3 R26, P0, R12, R5, RZ ;  /* 0x000000050c1a7210 */ /* 0x000fe40007f1e0ff */
[----:B-----5:R-:W-:Y:S02]  /*03a0*/  SHF.R.U32.HI R23, RZ, 0x1d, R7 ;  /* 0x0000001dff177819 */ /* 0x020fe40000011607 */
[----:B------:R-:W-:Y:S02]  /*03b0*/  LOP3.LUT R25, R25, 0x4, RZ, 0xc0, !PT ;  /* 0x0000000419197812 */ /* 0x000fe400078ec0ff */
[----:B------:R-:W-:Y:S02]  /*03c0*/  IADD3.X R27, R13, R2, RZ, P0, !PT ;  /* 0x000000020d1b7210 */ /* 0x000fe400007fe4ff */
[----:B------:R-:W-:-:S02]  /*03d0*/  LEA R24, P0, R14, UR6, 0xb ;  /* 0x000000060e187c11 */ /* 0x000fc4000f8058ff */
[----:B------:R-:W-:Y:S02]  /*03e0*/  LOP3.LUT R23, R23, 0x4, RZ, 0xc0, !PT ;  /* 0x0000000417177812 */ /* 0x000fe400078ec0ff */
[----:B------:R-:W-:Y:S02]  /*03f0*/  LEA.HI R3, R35, R4, RZ, 0x15 ;  /* 0x0000000423037211 */ /* 0x000fe400078fa8ff */
[----:B------:R-:W-:Y:S02]  /*0400*/  IADD3 R8, P1, R8, R25, RZ ;  /* 0x0000001908087210 */ /* 0x000fe40007f3e0ff */
[----:B------:R-:W-:Y:S02]  /*0410*/  IADD3 R16, P2, R6, R23, RZ ;  /* 0x0000001706107210 */ /* 0x000fe40007f5e0ff */
[----:B------:R-:W-:Y:S02]  /*0420*/  LEA.HI.X R25, R14, UR7, R15, 0xb, P0 ;  /* 0x000000070e197c11 */ /* 0x000fe400080f5c0f */
[----:B------:R-:W-:-:S02]  /*0430*/  SHF.R.S32.HI R3, RZ, 0x15, R3 ;  /* 0x00000015ff037819 */ /* 0x000fc40000011403 */
[----:B------:R-:W-:Y:S02]  /*0440*/  IADD3.X R9, RZ, R9, RZ, P1, !PT ;  /* 0x00000009ff097210 */ /* 0x000fe40000ffe4ff */
[C---:B------:R-:W-:Y:S02]  /*0450*/  LEA R22, P1, R8.reuse, UR6, 0xb ;  /* 0x0000000608167c11 */ /* 0x040fe4000f8258ff */
[----:B------:R-:W-:Y:S01]  /*0460*/  SHF.R.U32.HI R15, RZ, 0x1d, R11 ;  /* 0x0000001dff0f7819 */ /* 0x000fe2000001160b */
[----:B------:R-:W-:Y:S01]  /*0470*/  IMAD.X R7, RZ, RZ, R7, P2 ;  /* 0x000000ffff077224 */ /* 0x000fe200010e0607 */
[----:B------:R-:W-:Y:S01]  /*0480*/  LEA.HI.X R23, R8, UR7, R9, 0xb, P1 ;  /* 0x0000000708177c11 */ /* 0x000fe200088f5c09 */
[----:B------:R-:W-:Y:S01]  /*0490*/  IMAD.WIDE R28, R0, 0x4, R24 ;  /* 0x00000004001c7825 */ /* 0x000fe200078e0218 */
[C---:B------:R-:W-:Y:S02]  /*04a0*/  SHF.L.U32 R6, R16.reuse, 0xd, RZ ;  /* 0x0000000d10067819 */ /* 0x040fe400000006ff */
[----:B------:R-:W-:Y:S01]  /*04b0*/  LOP3.LUT R15, R15, 0x4, RZ, 0xc0, !PT ;  /* 0x000000040f0f7812 */ /* 0x000fe200078ec0ff */
[----:B------:R-:W-:Y:S01]  /*04c0*/  IMAD.SHL.U32 R3, R3, 0x2000, RZ ;  /* 0x0000200003037824 */ /* 0x000fe200078e00ff */
[----:B------:R-:W-:Y:S01]  /*04d0*/  SHF.L.U64.HI R7, R16, 0xd, R7 ;  /* 0x0000000d10077819 */ /* 0x000fe20000010207 */
[----:B------:R-:W-:Y:S01]  /*04e0*/  IMAD.WIDE R8, R0, 0x4, R22 ;  /* 0x0000000400087825 */ /* 0x000fe200078e0216 */
[----:B------:R-:W-:-:S02]  /*04f0*/  IADD3 R14, P0, R28, R5, RZ ;  /* 0x000000051c0e7210 */ /* 0x000fc40007f1e0ff */
[----:B------:R-:W-:Y:S01]  /*0500*/  IADD3 R42, P3, R12, R6, RZ ;  /* 0x000000060c2a7210 */ /* 0x000fe20007f7e0ff */
[----:B------:R-:W-:Y:S01]  /*0510*/  IMAD.WIDE R26, R3, 0x4, R26 ;  /* 0x00000004031a7825 */ /* 0x000fe200078e021a */
[----:B------:R-:W-:Y:S02]  /*0520*/  IADD3 R12, P1, R10, R15, RZ ;  /* 0x0000000f0a0c7210 */ /* 0x000fe40007f3e0ff */
[----:B------:R-:W-:Y:S01]  /*0530*/  IADD3.X R43, R13, R7, RZ, P3, !PT ;  /* 0x000000070d2b7210 */ /* 0x000fe20001ffe4ff */
[----:B------:R-:W-:Y:S01]  /*0540*/  IMAD.X R15, R29, 0x1, R2, P0 ;  /* 0x000000011d0f7824 */ /* 0x000fe200000e0602 */
[----:B------:R0:W2:Y:S01]  /*0550*/  LDG.E.EL R45, desc[UR4][R26.64] ;  /* 0x000000041a2d7981 */ /* 0x0000a2000c2e1900 */
[----:B------:R-:W-:Y:S02]  /*0560*/  IADD3.X R13, RZ, R11, RZ, P1, !PT ;  /* 0x0000000bff0d7210 */ /* 0x000fe40000ffe4ff */
[----:B------:R-:W-:Y:S01]  /*0570*/  IADD3 R52, P2, R8, R5, RZ ;  /* 0x0000000508347210 */ /* 0x000fe20007f5e0ff */
[----:B------:R-:W-:Y:S01]  /*0580*/  IMAD.WIDE R10, R3, 0x4, R14 ;  /* 0x00000004030a7825 */ /* 0x000fe200078e020e */
[----:B------:R-:W-:-:S03]  /*0590*/  IADD3 R50, P1, R8, R6, RZ ;  /* 0x0000000608327210 */ /* 0x000fc60007f3e0ff */
[C---:B------:R-:W-:Y:S01]  /*05a0*/  IMAD.X R53, R9.reuse, 0x1, R2, P2 ;  /* 0x0000000109357824 */ /* 0x040fe200010e0602 */
[----:B------:R-:W3:Y:S01]  /*05b0*/  LDG.E.EL R16, desc[UR4][R10.64] ;  /* 0x000000040a107981 */ /* 0x000ee2000c2e1900 */
[C---:B0-----:R-:W-:Y:S01]  /*05c0*/  LEA R26, P0, R12.reuse, UR6, 0xb ;  /* 0x000000060c1a7c11 */ /* 0x041fe2000f8058ff */
[----:B------:R-:W-:Y:S02]  /*05d0*/  IMAD.X R51, R9, 0x1, R7, P1 ;  /* 0x0000000109337824 */ /* 0x000fe400008e0607 */
[----:B------:R-:W-:Y:S01]  /*05e0*/  IMAD.WIDE R42, R3, 0x4, R42 ;  /* 0x00000004032a7825 */ /* 0x000fe200078e022a */
[----:B------:R-:W-:Y:S02]  /*05f0*/  LEA.HI.X R27, R12, UR7, R13, 0xb, P0 ;  /* 0x000000070c1b7c11 */ /* 0x000fe400080f5c0d */
[----:B------:R-:W0:Y:S01]  /*0600*/  LDC.64 R12, c[0x0][0x238] ;  /* 0x00008e00ff0c7b82 */ /* 0x000e220000000a00 */
[----:B------:R-:W-:Y:S02]  /*0610*/  IMAD.WIDE R8, R37, 0x8, R46 ;  /* 0x0000000825087825 */ /* 0x000fe400078e022e */
[----:B------:R-:W4:Y:S02]  /*0620*/  LDG.E.EL R43, desc[UR4][R42.64] ;  /* 0x000000042a2b7981 */ /* 0x000f24000c2e1900 */
[----:B------:R-:W-:-:S02]  /*0630*/  IMAD.WIDE R14, R0, 0x4, R26 ;  /* 0x00000004000e7825 */ /* 0x000fc400078e021a */
[----:B------:R-:W5:Y:S02]  /*0640*/  LDG.E.EL.128 R8, desc[UR4][R8.64] ;  /* 0x0000000408087981 */ /* 0x000f64000c2e1d00 */
[----:B------:R-:W-:Y:S01]  /*0650*/  IMAD.WIDE R52, R3, 0x4, R52 ;  /* 0x0000000403347825 */ /* 0x000fe200078e0234 */
[----:B------:R-:W-:-:S04]  /*0660*/  IADD3 R46, P0, R14, R5, RZ ;  /* 0x000000050e2e7210 */ /* 0x000fc80007f1e0ff */
[----:B------:R-:W-:Y:S01]  /*0670*/  IADD3.X R47, R15, R2, RZ, P0, !PT ;  /* 0x000000020f2f7210 */ /* 0x000fe200007fe4ff */
[----:B------:R-:W-:Y:S01]  /*0680*/  IMAD.WIDE R50, R3, 0x4, R50 ;  /* 0x0000000403327825 */ /* 0x000fe200078e0232 */
[----:B------:R-:W-:Y:S01]  /*0690*/  IADD3 R28, P0, R28, R6, RZ ;  /* 0x000000061c1c7210 */ /* 0x000fe20007f1e0ff */
[----:B------:R-:W2:Y:S04]  /*06a0*/  LDG.E.EL R30, desc[UR4][R52.64] ;  /* 0x00000004341e7981 */ /* 0x000ea8000c2e1900 */
[----:B------:R-:W-:Y:S01]  /*06b0*/  IMAD.X R29, R29, 0x1, R7, P0 ;  /* 0x000000011d1d7824 */ /* 0x000fe200000e0607 */
[----:B------:R-:W-:Y:S01]  /*06c0*/  IADD3 R38, P0, R14, R6, RZ ;  /* 0x000000060e267210 */ /* 0x000fe20007f1e0ff */
[----:B------:R-:W4:Y:S01]  /*06d0*/  LDG.E.EL R36, desc[UR4][R50.64] ;  /* 0x0000000432247981 */ /* 0x000f22000c2e1900 */
[----:B0-----:R-:W-:-:S02]  /*06e0*/  IMAD.WIDE R12, R39, 0x4, R12 ;  /* 0x00000004270c7825 */ /* 0x001fc400078e020c */
[----:B------:R-:W-:-:S04]  /*06f0*/  IADD3.X R39, R15, R7, RZ, P0, !PT ;  /* 0x000000070f277210 */ /* 0x000fc800007fe4ff */
[----:B------:R-:W2:Y:S01]  /*0700*/  LDG.E.EL.128 R12, desc[UR4][R12.64] ;  /* 0x000000040c0c7981 */ /* 0x000ea2000c2e1d00 */
[----:B------:R-:W-:-:S05]  /*0710*/  IMAD.WIDE R48, R3, 0x4, R46 ;  /* 0x0000000403307825 */ /* 0x000fca00078e022e */
[----:B------:R-:W3:Y:S01]  /*0720*/  LDG.E.EL R31, desc[UR4][R48.64] ;  /* 0x00000004301f7981 */ /* 0x000ee2000c2e1900 */
[----:B------:R-:W-:-:S04]  /*0730*/  IMAD.WIDE R46, R3, 0x4, R28 ;  /* 0x00000004032e7825 */ /* 0x000fc800078e021c */
[----:B------:R-:W-:Y:S01]  /*0740*/  IMAD.WIDE R18, R37, 0x8, R18 ;  /* 0x0000000825127825 */ /* 0x000fe200078e0212 */
[----:B------:R0:W3:Y:S03]  /*0750*/  LDG.E.EL R34, desc[UR4][R46.64] ;  /* 0x000000042e227981 */ /* 0x0000e6000c2e1900 */
[----:B------:R-:W-:-:S06]  /*0760*/  IMAD.WIDE R38, R3, 0x4, R38 ;  /* 0x0000000403267825 */ /* 0x000fcc00078e0226 */
[----:B------:R-:W3:Y:S01]  /*0770*/  LDG.E.EL R39, desc[UR4][R38.64] ;  /* 0x0000000426277981 */ /* 0x000ee2000c2e1900 */
[----:B-----5:R-:W-:-:S04]  /*0780*/  SHF.R.U32.HI R29, RZ, 0x1d, R9 ;  /* 0x0000001dff1d7819 */ /* 0x020fc80000011609 */
[----:B------:R-:W-:-:S04]  /*0790*/  LOP3.LUT R29, R29, 0x4, RZ, 0xc0, !PT ;  /* 0x000000041d1d7812 */ /* 0x000fc800078ec0ff */
[----:B------:R-:W-:-:S05]  /*07a0*/  IADD3 R8, P0, R8, R29, RZ ;  /* 0x0000001d08087210 */ /* 0x000fca0007f1e0ff */
[----:B------:R-:W-:Y:S01]  /*07b0*/  IMAD.X R9, RZ, RZ, R9, P0 ;  /* 0x000000ffff097224 */ /* 0x000fe200000e0609 */
[----:B------:R-:W-:-:S04]  /*07c0*/  LEA R28, P0, R8, UR6, 0xb ;  /* 0x00000006081c7c11 */ /* 0x000fc8000f8058ff */
[----:B------:R-:W-:Y:S01]  /*07d0*/  LEA.HI.X R29, R8, UR7, R9, 0xb, P0 ;  /* 0x00000007081d7c11 */ /* 0x000fe200080f5c09 */
[----:B----4-:R-:W-:-:S04]  /*07e0*/  FADD R8, -R43, R36 ;  /* 0x000000242b087221 */ /* 0x010fc80000000100 */
[----:B--2---:R-:W-:Y:S02]  /*07f0*/  FFMA R8, R12, R8, R43 ;  /* 0x000000080c087223 */ /* 0x004fe4000000002b */
[----:B------:R-:W1:Y:S01]  /*0800*/  LDC.64 R42, c[0x0][0x248] ;  /* 0x00009200ff2a7b82 */ /* 0x000e620000000a00 */
[----:B---3--:R-:W-:-:S04]  /*0810*/  FADD R9, -R16, R31 ;  /* 0x0000001f10097221 */ /* 0x008fc80000000100 */
[----:B------:R-:W-:Y:S01]  /*0820*/  FFMA R9, R13, R9, R16 ;  /* 0x000000090d097223 */ /* 0x000fe20000000010 */
[----:B-1----:R-:W-:Y:S02]  /*0830*/  IMAD.WIDE R48, R17, 0x4, R42 ;  /* 0x0000000411307825 */ /* 0x002fe400078e022a */
[----:B------:R-:W2:Y:S04]  /*0840*/  LDG.E.EL.128 R16, desc[UR4][R18.64] ;  /* 0x0000000412107981 */ /* 0x000ea8000c2e1d00 */
[----:B------:R-:W3:Y:S01]  /*0850*/  LDG.E.EL R38, desc[UR4][R48.64] ;  /* 0x0000000430267981 */ /* 0x000ee2000c2e1900 */
[----:B------:R-:W-:-:S04]  /*0860*/  FADD R30, -R45, R30 ;  /* 0x0000001e2d1e7221 */ /* 0x000fc80000000100 */
[----:B------:R-:W-:Y:S01]  /*0870*/  FFMA R45, R12, R30, R45 ;  /* 0x0000001e0c2d7223 */ /* 0x000fe2000000002d */
[----:B------:R-:W-:-:S03]  /*0880*/  IMAD.WIDE R30, R0, 0x4, R28 ;  /* 0x00000004001e7825 */ /* 0x000fc600078e021c */
[----:B------:R-:W-:-:S04]  /*0890*/  IADD3 R36, P0, R30, R5, RZ ;  /* 0x000000051e247210 */ /* 0x000fc80007f1e0ff */
[----:B------:R-:W-:Y:S02]  /*08a0*/  IADD3.X R37, R31, R2, RZ, P0, !PT ;  /* 0x000000021f257210 */ /* 0x000fe400007fe4ff */
[----:B------:R-:W-:-:S05]  /*08b0*/  IADD3 R30, P0, R30, R6, RZ ;  /* 0x000000061e1e7210 */ /* 0x000fca0007f1e0ff */
[----:B------:R-:W-:Y:S02]  /*08c0*/  IMAD.X R31, R31, 0x1, R7, P0 ;  /* 0x000000011f1f7824 */ /* 0x000fe400000e0607 */
[----:B0-----:R-:W-:-:S04]  /*08d0*/  IMAD.WIDE R46, R3, 0x4, R30 ;  /* 0x00000004032e7825 */ /* 0x001fc800078e021e */
[----:B------:R-:W-:Y:S01]  /*08e0*/  FADD R8, -R45, R8 ;  /* 0x000000082d087221 */ /* 0x000fe20000000100 */
[----:B------:R-:W-:-:S06]  /*08f0*/  IMAD.WIDE R36, R3, 0x4, R36 ;  /* 0x0000000403247825 */ /* 0x000fcc00078e0224 */
[----:B------:R-:W4:Y:S01]  /*0900*/  LDG.E.EL R37, desc[UR4][R36.64] ;  /* 0x0000000424257981 */ /* 0x000f22000c2e1900 */
[----:B------:R-:W-:-:S04]  /*0910*/  FADD R39, -R34, R39 ;  /* 0x0000002722277221 */ /* 0x000fc80000000100 */
[----:B------:R-:W-:Y:S02]  /*0920*/  FFMA R34, R13, R39, R34 ;  /* 0x000000270d227223 */ /* 0x000fe40000000022 */
[----:B------:R0:W5:Y:S01]  /*0930*/  LDG.E.EL R39, desc[UR4][R46.64] ;  /* 0x000000042e277981 */ /* 0x000162000c2e1900 */
[----:B--2---:R-:W-:-:S04]  /*0940*/  SHF.R.U32.HI R31, RZ, 0x1d, R17 ;  /* 0x0000001dff1f7819 */ /* 0x004fc80000011611 */
[----:B------:R-:W-:-:S04]  /*0950*/  LOP3.LUT R31, R31, 0x4, RZ, 0xc0, !PT ;  /* 0x000000041f1f7812 */ /* 0x000fc800078ec0ff */
[----:B------:R-:W-:-:S04]  /*0960*/  IADD3 R16, P0, R16, R31, RZ ;  /* 0x0000001f10107210 */ /* 0x000fc80007f1e0ff */
[----:B------:R-:W-:Y:S02]  /*0970*/  IADD3.X R17, RZ, R17, RZ, P0, !PT ;  /* 0x00000011ff117210 */ /* 0x000fe400007fe4ff */
[----:B------:R-:W-:-:S04]  /*0980*/  LEA R30, P0, R16, UR6, 0xb ;  /* 0x00000006101e7c11 */ /* 0x000fc8000f8058ff */
[----:B------:R-:W-:-:S03]  /*0990*/  LEA.HI.X R31, R16, UR7, R17, 0xb, P0 ;  /* 0x00000007101f7c11 */ /* 0x000fc600080f5c11 */
[----:B------:R-:W-:-:S04]  /*09a0*/  IMAD.WIDE R16, R0, 0x4, R30 ;  /* 0x0000000400107825 */ /* 0x000fc800078e021e */
[----:B---3--:R-:W-:Y:S01]  /*09b0*/  FFMA R8, R38, R8, R45 ;  /* 0x0000000826087223 */ /* 0x008fe2000000002d */
[----:B------:R-:W-:-:S05]  /*09c0*/  IADD3 R44, P0, R16, R5, RZ ;  /* 0x00000005102c7210 */ /* 0x000fca0007f1e0ff */
[----:B------:R-:W-:Y:S02]  /*09d0*/  IMAD.X R45, R17, 0x1, R2, P0 ;  /* 0x00000001112d7824 */ /* 0x000fe400000e0602 */
[----:B------:R-:W-:-:S06]  /*09e0*/  IMAD.WIDE R44, R3, 0x4, R44 ;  /* 0x00000004032c7825 */ /* 0x000fcc00078e022c */
[----:B------:R-:W4:Y:S01]  /*09f0*/  LDG.E.EL R44, desc[UR4][R44.64] ;  /* 0x000000042c2c7981 */ /* 0x000f22000c2e1900 */
[----:B------:R-:W-:-:S04]  /*0a00*/  IADD3 R16, P0, R16, R6, RZ ;  /* 0x0000000610107210 */ /* 0x000fc80007f1e0ff */
[----:B------:R-:W-:-:S03]  /*0a10*/  IADD3.X R17, R17, R7, RZ, P0, !PT ;  /* 0x0000000711117210 */ /* 0x000fc600007fe4ff */
[----:B0-----:R-:W-:-:S06]  /*0a20*/  IMAD.WIDE R46, R3, 0x4, R16 ;  /* 0x00000004032e7825 */ /* 0x001fcc00078e0210 */
[----:B------:R-:W5:Y:S01]  /*0a30*/  LDG.E.EL R46, desc[UR4][R46.64] ;  /* 0x000000042e2e7981 */ /* 0x000f62000c2e1900 */
[----:B------:R-:W-:-:S04]  /*0a40*/  FADD R34, -R9, R34 ;  /* 0x0000002209227221 */ /* 0x000fc80000000100 */
[----:B------:R-:W-:Y:S01]  /*0a50*/  FFMA R9, R38, R34, R9 ;  /* 0x0000002226097223 */ /* 0x000fe20000000009 */
[----:B----4-:R-:W-:-:S04]  /*0a60*/  FADD R34, -R37, R44 ;  /* 0x0000002c25227221 */ /* 0x010fc80000000100 */
[----:B------:R-:W-:Y:S01]  /*0a70*/  FFMA R37, R14, R34, R37 ;  /* 0x000000220e257223 */ /* 0x000fe20000000025 */
[----:B------:R-:W-:-:S05]  /*0a80*/  VIADD R34, R4, 0x200 ;  /* 0x0000020004227836 */ /* 0x000fca0000000000 */
[----:B------:R-:W-:-:S04]  /*0a90*/  LEA.HI R16, R35, R34, RZ, 0x6 ;  /* 0x0000002223107211 */ /* 0x000fc800078f30ff */
[----:B------:R-:W-:-:S04]  /*0aa0*/  SHF.R.S32.HI R16, RZ, 0x6, R16 ;  /* 0x00000006ff107819 */ /* 0x000fc80000011410 */
[----:B------:R-:W-:Y:S01]  /*0ab0*/  LEA.HI R17, R16, R16, RZ, 0x6 ;  /* 0x0000001010117211 */ /* 0x000fe200078f30ff */
[----:B-----5:R-:W-:-:S03]  /*0ac0*/  FADD R36, -R39, R46 ;  /* 0x0000002e27247221 */ /* 0x020fc60000000100 */
[----:B------:R-:W-:Y:S01]  /*0ad0*/  LOP3.LUT R17, R17, 0xffffffc0, RZ, 0xc0, !PT ;  /* 0xffffffc011117812 */ /* 0x000fe200078ec0ff */
[----:B------:R-:W-:-:S03]  /*0ae0*/  FFMA R36, R14, R36, R39 ;  /* 0x000000240e247223 */ /* 0x000fc60000000027 */
[----:B------:R-:W-:-:S05]  /*0af0*/  IADD3 R39, R16, -R17, RZ ;  /* 0x8000001110277210 */ /* 0x000fca0007ffe0ff */
[----:B------:R-:W-:-:S06]  /*0b00*/  IMAD.WIDE R16, R39, 0x8, R40 ;  /* 0x0000000827107825 */ /* 0x000fcc00078e0228 */
[----:B------:R-:W2:Y:S01]  /*0b10*/  LDG.E.EL.64 R16, desc[UR4][R16.64] ;  /* 0x0000000410107981 */ /* 0x000ea2000c2e1b00 */
[----:B------:R-:W-:-:S06]  /*0b20*/  IMAD.WIDE R32, R39, 0x8, R32 ;  /* 0x0000000827207825 */ /* 0x000fcc00078e0220 */
[----:B------:R-:W3:Y:S01]  /*0b30*/  LDG.E.EL.64 R32, desc[UR4][R32.64] ;  /* 0x0000000420207981 */ /* 0x000ee2000c2e1b00 */
[CC--:B------:R-:W-:Y:S02]  /*0b40*/  LEA.HI R41, R35.reuse, R34.reuse, RZ, 0xc ;  /* 0x0000002223297211 */ /* 0x0c0fe400078f60ff */
[----:B------:R-:W-:Y:S02]  /*0b50*/  LEA.HI R40, R35, R34, RZ, 0x15 ;  /* 0x0000002223287211 */ /* 0x000fe400078fa8ff */
[----:B------:R-:W-:Y:S02]  /*0b60*/  SHF.R.U32.HI R35, RZ, 0x1d, R11 ;  /* 0x0000001dff237819 */ /* 0x000fe4000001160b */
[----:B------:R-:W-:Y:S02]  /*0b70*/  SHF.R.S32.HI R41, RZ, 0xc, R41 ;  /* 0x0000000cff297819 */ /* 0x000fe40000011429 */
[----:B------:R-:W-:Y:S02]  /*0b80*/  LOP3.LUT R35, R35, 0x4, RZ, 0xc0, !PT ;  /* 0x0000000423237812 */ /* 0x000fe400078ec0ff */
[----:B------:R-:W-:-:S02]  /*0b90*/  LEA.HI R34, R41, R41, RZ, 0x9 ;  /* 0x0000002929227211 */ /* 0x000fc400078f48ff */
[----:B------:R-:W-:Y:S02]  /*0ba0*/  IADD3 R10, P0, R10, R35, RZ ;  /* 0x000000230a0a7210 */ /* 0x000fe40007f1e0ff */
[----:B------:R-:W-:Y:S02]  /*0bb0*/  LOP3.LUT R34, R34, 0xfffffe00, RZ, 0xc0, !PT ;  /* 0xfffffe0022227812 */ /* 0x000fe400078ec0ff */
[----:B------:R-:W-:Y:S01]  /*0bc0*/  IADD3.X R35, RZ, R11, RZ, P0, !PT ;  /* 0x0000000bff237210 */ /* 0x000fe200007fe4ff */
[----:B------:R-:W-:Y:S01]  /*0bd0*/  IMAD.WIDE R42, R39, 0x4, R42 ;  /* 0x00000004272a7825 */ /* 0x000fe200078e022a */
[----:B------:R-:W-:-:S03]  /*0be0*/  SHF.R.U32.HI R11, RZ, 0x1d, R19 ;  /* 0x0000001dff0b7819 */ /* 0x000fc60000011613 */
[----:B------:R-:W-:Y:S01]  /*0bf0*/  IMAD.IADD R39, R41, 0x1, -R34 ;  /* 0x0000000129277824 */ /* 0x000fe200078e0a22 */
[C---:B------:R-:W-:Y:S01]  /*0c00*/  LEA R34, P0, R10.reuse, UR6, 0xb ;  /* 0x000000060a227c11 */ /* 0x040fe2000f8058ff */
[----:B------:R0:W4:Y:S01]  /*0c10*/  LDG.E.EL R41, desc[UR4][R42.64] ;  /* 0x000000042a297981 */ /* 0x000122000c2e1900 */
[----:B------:R-:W-:Y:S02]  /*0c20*/  LOP3.LUT R11, R11, 0x4, RZ, 0xc0, !PT ;  /* 0x000000040b0b7812 */ /* 0x000fe400078ec0ff */
[----:B------:R-:W-:Y:S02]  /*0c30*/  LEA.HI.X R35, R10, UR7, R35, 0xb, P0 ;  /* 0x000000070a237c11 */ /* 0x000fe400080f5c23 */
[----:B------:R-:W-:Y:S01]  /*0c40*/  IADD3 R11, P0, R18, R11, RZ ;  /* 0x0000000b120b7210 */ /* 0x000fe20007f1e0ff */
[----:B------:R-:W-:-:S04]  /*0c50*/  FADD R10, -R37, R36 ;  /* 0x00000024250a7221 */ /* 0x000fc80000000100 */
[----:B------:R-:W-:Y:S01]  /*0c60*/  IMAD.X R44, RZ, RZ, R19, P0 ;  /* 0x000000ffff2c7224 */ /* 0x000fe200000e0613 */
[----:B------:R-:W-:Y:S01]  /*0c70*/  LEA R36, P0, R11, UR6, 0xb ;  /* 0x000000060b247c11 */ /* 0x000fe2000f8058ff */
[----:B------:R-:W-:-:S04]  /*0c80*/  IMAD.WIDE R18, R0, 0x4, R34 ;  /* 0x0000000400127825 */ /* 0x000fc800078e0222 */
[----:B------:R-:W-:Y:S01]  /*0c90*/  FFMA R10, R38, R10, R37 ;  /* 0x0000000a260a7223 */ /* 0x000fe20000000025 */
[----:B------:R-:W-:Y:S02]  /*0ca0*/  LEA.HI.X R37, R11, UR7, R44, 0xb, P0 ;  /* 0x000000070b257c11 */ /* 0x000fe400080f5c2c */
[----:B0-----:R-:W-:-:S04]  /*0cb0*/  IADD3 R42, P0, R18, R5, RZ ;  /* 0x00000005122a7210 */ /* 0x001fc80007f1e0ff */
[----:B------:R-:W-:Y:S01]  /*0cc0*/  IADD3.X R43, R19, R2, RZ, P0, !PT ;  /* 0x00000002132b7210 */ /* 0x000fe200007fe4ff */
[----:B------:R-:W-:Y:S01]  /*0cd0*/  IMAD.WIDE R44, R0, 0x4, R36 ;  /* 0x00000004002c7825 */ /* 0x000fe200078e0224 */
[----:B------:R-:W-:-:S05]  /*0ce0*/  IADD3 R18, P0, R18, R6, RZ ;  /* 0x0000000612127210 */ /* 0x000fca0007f1e0ff */
[----:B------:R-:W-:Y:S01]  /*0cf0*/  IMAD.X R19, R19, 0x1, R7, P0 ;  /* 0x0000000113137824 */ /* 0x000fe200000e0607 */
[----:B------:R-:W-:Y:S02]  /*0d00*/  IADD3 R46, P0, R44, R5, RZ ;  /* 0x000000052c2e7210 */ /* 0x000fe40007f1e0ff */
[----:B------:R-:W-:Y:S02]  /*0d10*/  IADD3 R44, P1, R44, R6, RZ ;  /* 0x000000062c2c7210 */ /* 0x000fe40007f3e0ff */
[----:B------:R-:W-:Y:S01]  /*0d20*/  IADD3.X R47, R45, R2, RZ, P0, !PT ;  /* 0x000000022d2f7210 */ /* 0x000fe200007fe4ff */
[----:B------:R-:W-:-:S04]  /*0d30*/  IMAD.WIDE R20, R39, 0x4, R20 ;  /* 0x0000000427147825 */ /* 0x000fc800078e0214 */
[----:B------:R-:W-:Y:S01]  /*0d40*/  IMAD.X R45, R45, 0x1, R7, P1 ;  /* 0x000000012d2d7824 */ /* 0x000fe200008e0607 */
[----:B------:R-:W-:Y:S01]  /*0d50*/  SHF.R.S32.HI R0, RZ, 0x15, R40 ;  /* 0x00000015ff007819 */ /* 0x000fe20000011428 */
[----:B------:R-:W-:-:S03]  /*0d60*/  IMAD.WIDE R42, R3, 0x4, R42 ;  /* 0x00000004032a7825 */ /* 0x000fc600078e022a */
[----:B------:R-:W-:Y:S01]  /*0d70*/  SHF.L.U32 R0, R0, 0xd, RZ ;  /* 0x0000000d00007819 */ /* 0x000fe200000006ff */
[----:B------:R-:W-:Y:S02]  /*0d80*/  IMAD.WIDE R52, R3, 0x4, R44 ;  /* 0x0000000403347825 */ /* 0x000fe400078e022c */
[----:B------:R-:W5:Y:S02]  /*0d90*/  LDG.E.EL R42, desc[UR4][R42.64] ;  /* 0x000000042a2a7981 */ /* 0x000f64000c2e1900 */
[----:B------:R-:W-:-:S04]  /*0da0*/  IMAD.WIDE R24, R39, 0x4, R24 ;  /* 0x0000000427187825 */ /* 0x000fc800078e0218 */
[----:B------:R-:W-:-:S04]  /*0db0*/  IMAD.WIDE R18, R3, 0x4, R18 ;  /* 0x0000000403127825 */ /* 0x000fc800078e0212 */
[C---:B------:R-:W-:Y:S01]  /*0dc0*/  IMAD.WIDE R28, R39.reuse, 0x4, R28 ;  /* 0x00000004271c7825 */ /* 0x040fe200078e021c */
[----:B------:R-:W4:Y:S03]  /*0dd0*/  LDG.E.EL R2, desc[UR4][R18.64] ;  /* 0x0000000412027981 */ /* 0x000f26000c2e1900 */
[----:B------:R-:W-:-:S04]  /*0de0*/  IMAD.WIDE R26, R39, 0x4, R26 ;  /* 0x00000004271a7825 */ /* 0x000fc800078e021a */
[----:B------:R-:W-:-:S04]  /*0df0*/  IMAD.WIDE R22, R39, 0x4, R22 ;  /* 0x0000000427167825 */ /* 0x000fc800078e0216 */
[----:B------:R-:W-:-:S04]  /*0e00*/  IMAD.WIDE R34, R39, 0x4, R34 ;  /* 0x0000000427227825 */ /* 0x000fc800078e0222 */
[----:B------:R-:W-:-:S04]  /*0e10*/  IMAD.WIDE R30, R39, 0x4, R30 ;  /* 0x00000004271e7825 */ /* 0x000fc800078e021e */
[----:B------:R-:W-:-:S04]  /*0e20*/  IMAD.WIDE R36, R39, 0x4, R36 ;  /* 0x0000000427247825 */ /* 0x000fc800078e0224 */
[----:B------:R-:W-:-:S05]  /*0e30*/  IMAD.WIDE R50, R3, 0x4, R46 ;  /* 0x0000000403327825 */ /* 0x000fca00078e022e */
[----:B------:R-:W5:Y:S01]  /*0e40*/  LDG.E.EL R11, desc[UR4][R50.64] ;  /* 0x00000004320b7981 */ /* 0x000f62000c2e1900 */
[----:B--2---:R-:W-:-:S04]  /*0e50*/  SHF.R.U32.HI R5, RZ, 0x1d, R17 ;  /* 0x0000001dff057819 */ /* 0x004fc80000011611 */
[----:B------:R-:W-:-:S04]  /*0e60*/  LOP3.LUT R5, R5, 0x4, RZ, 0xc0, !PT ;  /* 0x0000000405057812 */ /* 0x000fc800078ec0ff */
[----:B------:R-:W-:-:S04]  /*0e70*/  IADD3 R5, P0, R16, R5, RZ ;  /* 0x0000000510057210 */ /* 0x000fc80007f1e0ff */
[----:B------:R-:W-:Y:S01]  /*0e80*/  IADD3.X R16, RZ, R17, RZ, P0, !PT ;  /* 0x00000011ff107210 */ /* 0x000fe200007fe4ff */
[----:B------:R-:W-:-:S03]  /*0e90*/  IMAD.SHL.U32 R7, R5, 0x2000, RZ ;  /* 0x0000200005077824 */ /* 0x000fc600078e00ff */
[----:B------:R-:W-:Y:S02]  /*0ea0*/  SHF.L.U64.HI R5, R5, 0xd, R16 ;  /* 0x0000000d05057819 */ /* 0x000fe40000010210 */
[----:B------:R-:W-:-:S05]  /*0eb0*/  IADD3 R16, P0, R20, R7, RZ ;  /* 0x0000000714107210 */ /* 0x000fca0007f1e0ff */
[----:B------:R-:W-:Y:S02]  /*0ec0*/  IMAD.X R17, R21, 0x1, R5, P0 ;  /* 0x0000000115117824 */ /* 0x000fe400000e0605 */
[----:B------:R-:W-:Y:S01]  /*0ed0*/  IMAD.WIDE R44, R0, 0x4, R16 ;  /* 0x00000004002c7825 */ /* 0x000fe200078e0210 */
[----:B---3--:R-:W-:-:S03]  /*0ee0*/  SHF.R.U32.HI R39, RZ, 0x1d, R33 ;  /* 0x0000001dff277819 */ /* 0x008fc60000011621 */
[----:B------:R-:W4:Y:S04]  /*0ef0*/  LDG.E.EL R17, desc[UR4][R52.64] ;  /* 0x0000000434117981 */ /* 0x000f28000c2e1900 */
[----:B------:R0:W2:Y:S01]  /*0f00*/  LDG.E.EL R43, desc[UR4][R44.64] ;  /* 0x000000042c2b7981 */ /* 0x0000a2000c2e1900 */
[----:B------:R-:W-:Y:S02]  /*0f10*/  IADD3 R46, P2, R26, R7, RZ ;  /* 0x000000071a2e7210 */ /* 0x000fe40007f5e0ff */
[----:B0-----:R-:W-:Y:S02]  /*0f20*/  IADD3 R44, P0, R24, R7, RZ ;  /* 0x00000007182c7210 */ /* 0x001fe40007f1e0ff */
[----:B------:R-:W-:-:S03]  /*0f30*/  LOP3.LUT R39, R39, 0x4, RZ, 0xc0, !PT ;  /* 0x0000000427277812 */ /* 0x000fc600078ec0ff */
[--C-:B------:R-:W-:Y:S01]  /*0f40*/  IMAD.X R45, R25, 0x1, R5.reuse, P0 ;  /* 0x00000001192d7824 */ /* 0x100fe200000e0605 */
[----:B------:R-:W-:Y:S02]  /*0f50*/  IADD3 R18, P0, R28, R7, RZ ;  /* 0x000000071c127210 */ /* 0x000fe40007f1e0ff */
[----:B------:R-:W-:Y:S02]  /*0f60*/  IADD3.X R47, R27, R5, RZ, P2, !PT ;  /* 0x000000051b2f7210 */ /* 0x000fe400017fe4ff */
[----:B------:R-:W-:Y:S01]  /*0f70*/  IADD3 R48, P1, R22, R7, RZ ;  /* 0x0000000716307210 */ /* 0x000fe20007f3e0ff */
[----:B------:R-:W-:Y:S01]  /*0f80*/  IMAD.X R19, R29, 0x1, R5, P0 ;  /* 0x000000011d137824 */ /* 0x000fe200000e0605 */
[----:B------:R-:W-:Y:S01]  /*0f90*/  IADD3 R32, P0, R32, R39, RZ ;  /* 0x0000002720207210 */ /* 0x000fe20007f1e0ff */
[C---:B------:R-:W-:Y:S01]  /*0fa0*/  IMAD.WIDE R44, R0.reuse, 0x4, R44 ;  /* 0x00000004002c7825 */ /* 0x040fe200078e022c */
[----:B------:R-:W-:Y:S02]  /*0fb0*/  IADD3.X R49, R23, R5, RZ, P1, !PT ;  /* 0x0000000517317210 */ /* 0x000fe40000ffe4ff */
[----:B------:R-:W-:Y:S01]  /*0fc0*/  IADD3.X R51, RZ, R33, RZ, P0, !PT ;  /* 0x00000021ff337210 */ /* 0x000fe200007fe4ff */
[----:B------:R-:W-:Y:S01]  /*0fd0*/  IMAD.WIDE R46, R0, 0x4, R46 ;  /* 0x00000004002e7825 */ /* 0x000fe200078e022e */
[----:B------:R0:W3:Y:S03]  /*0fe0*/  LDG.E.EL R6, desc[UR4][R44.64] ;  /* 0x000000042c067981 */ /* 0x0000e6000c2e1900 */
[----:B------:R-:W-:Y:S01]  /*0ff0*/  IMAD.SHL.U32 R33, R32, 0x2000, RZ ;  /* 0x0000200020217824 */ /* 0x000fe200078e00ff */
[----:B------:R1:W3:Y:S01]  /*1000*/  LDG.E.EL R3, desc[UR4][R46.64] ;  /* 0x000000042e037981 */ /* 0x0002e2000c2e1900 */
[----:B------:R-:W-:Y:S01]  /*1010*/  IMAD.WIDE R48, R0, 0x4, R48 ;  /* 0x0000000400307825 */ /* 0x000fe200078e0230 */
[----:B0-----:R-:W-:-:S04]  /*1020*/  SHF.L.U64.HI R45, R32, 0xd, R51 ;  /* 0x0000000d202d7819 */ /* 0x001fc80000010233 */
[----:B------:R0:W2:Y:S01]  /*1030*/  LDG.E.EL R16, desc[UR4][R48.64] ;  /* 0x0000000430107981 */ /* 0x0000a2000c2e1900 */
[----:B-1----:R-:W-:Y:S01]  /*1040*/  IADD3 R46, P0, R20, R33, RZ ;  /* 0x00000021142e7210 */ /* 0x002fe20007f1e0ff */
[----:B------:R-:W-:-:S03]  /*1050*/  IMAD.WIDE R18, R0, 0x4, R18 ;  /* 0x0000000400127825 */ /* 0x000fc600078e0212 */
[----:B------:R-:W-:Y:S02]  /*1060*/  IADD3.X R47, R21, R45, RZ, P0, !PT ;  /* 0x0000002d152f7210 */ /* 0x000fe400007fe4ff */
[----:B------:R1:W2:Y:S01]  /*1070*/  LDG.E.EL R39, desc[UR4][R18.64] ;  /* 0x0000000412277981 */ /* 0x0002a2000c2e1900 */
[----:B0-----:R-:W-:-:S05]  /*1080*/  IADD3 R48, P0, R30, R7, RZ ;  /* 0x000000071e307210 */ /* 0x001fca0007f1e0ff */
[----:B------:R-:W-:Y:S01]  /*1090*/  IMAD.X R49, R31, 0x1, R5, P0 ;  /* 0x000000011f317824 */ /* 0x000fe200000e0605 */
[----:B-1----:R-:W-:-:S04]  /*10a0*/  IADD3 R18, P0, R22, R33, RZ ;  /* 0x0000002116127210 */ /* 0x002fc80007f1e0ff */
[----:B------:R-:W-:Y:S02]  /*10b0*/  IADD3.X R19, R23, R45, RZ, P0, !PT ;  /* 0x0000002d17137210 */ /* 0x000fe400007fe4ff */
[----:B------:R-:W-:-:S05]  /*10c0*/  IADD3 R20, P0, R24, R33, RZ ;  /* 0x0000002118147210 */ /* 0x000fca0007f1e0ff */
[----:B------:R-:W-:Y:S01]  /*10d0*/  IMAD.X R21, R25, 0x1, R45, P0 ;  /* 0x0000000119157824 */ /* 0x000fe200000e062d */
[----:B------:R-:W-:-:S04]  /*10e0*/  IADD3 R22, P0, R26, R33, RZ ;  /* 0x000000211a167210 */ /* 0x000fc80007f1e0ff */
        /* <DEDUP_REMOVED lines=9> */
[----:B------:R-:W-:Y:S02]  /*1180*/  IADD3 R34, P0, R36, R7, RZ ;  /* 0x0000000724227210 */ /* 0x000fe40007f1e0ff */
[----:B------:R-:W-:-:S03]  /*1190*/  IADD3 R36, P1, R36, R33, RZ ;  /* 0x0000002124247210 */ /* 0x000fc60007f3e0ff */
[----:B------:R-:W-:Y:S01]  /*11a0*/  IMAD.X R35, R37, 0x1, R5, P0 ;  /* 0x0000000125237824 */ /* 0x000fe200000e0605 */
[----:B------:R-:W-:Y:S01]  /*11b0*/  IADD3.X R37, R37, R45, RZ, P1, !PT ;  /* 0x0000002d25257210 */ /* 0x000fe20000ffe4ff */
[C---:B------:R-:W-:Y:S01]  /*11c0*/  IMAD.WIDE R20, R0.reuse, 0x4, R20 ;  /* 0x0000000400147825 */ /* 0x040fe200078e0214 */
[----:B------:R-:W0:Y:S03]  /*11d0*/  LDC.64 R44, c[0x0][0x210] ;  /* 0x00008400ff2c7b82 */ /* 0x000e260000000a00 */
[C---:B------:R-:W-:Y:S02]  /*11e0*/  IMAD.WIDE R22, R0.reuse, 0x4, R22 ;  /* 0x0000000400167825 */ /* 0x040fe400078e0216 */
[----:B------:R-:W2:Y:S02]  /*11f0*/  LDG.E.EL R20, desc[UR4][R20.64] ;  /* 0x0000000414147981 */ /* 0x000ea4000c2e1900 */
[----:B------:R-:W-:-:S02]  /*1200*/  IMAD.WIDE R28, R0, 0x4, R28 ;  /* 0x00000004001c7825 */ /* 0x000fc400078e021c */
[----:B------:R-:W2:Y:S02]  /*1210*/  LDG.E.EL R23, desc[UR4][R22.64] ;  /* 0x0000000416177981 */ /* 0x000ea4000c2e1900 */
[C---:B------:R-:W-:Y:S02]  /*1220*/  IMAD.WIDE R18, R0.reuse, 0x4, R18 ;  /* 0x0000000400127825 */ /* 0x040fe400078e0212 */
[----:B------:R-:W2:Y:S02]  /*1230*/  LDG.E.EL R28, desc[UR4][R28.64] ;  /* 0x000000041c1c7981 */ /* 0x000ea4000c2e1900 */
        /* <DEDUP_REMOVED lines=12> */
[----:B------:R-:W-:Y:S02]  /*1300*/  IMAD.WIDE R46, R0, 0x4, R46 ;  /* 0x00000004002e7825 */ /* 0x000fe400078e022e */
[----:B------:R-:W2:Y:S04]  /*1310*/  LDG.E.EL R32, desc[UR4][R48.64] ;  /* 0x0000000430207981 */ /* 0x000ea8000c2e1900 */
[----:B------:R-:W2:Y:S01]  /*1320*/  LDG.E.EL R40, desc[UR4][R46.64] ;  /* 0x000000042e287981 */ /* 0x000ea2000c2e1900 */
[----:B-----5:R-:W-:-:S04]  /*1330*/  FADD R11, -R42, R11 ;  /* 0x0000000b2a0b7221 */ /* 0x020fc80000000100 */
[----:B------:R-:W-:Y:S01]  /*1340*/  FFMA R11, R15, R11, R42 ;  /* 0x0000000b0f0b7223 */ /* 0x000fe2000000002a */
[----:B0-----:R-:W-:-:S04]  /*1350*/  IMAD.WIDE R44, R4, 0x4, R44 ;  /* 0x00000004042c7825 */ /* 0x001fc800078e022c */
[----:B----4-:R-:W-:-:S04]  /*1360*/  FADD R17, -R2, R17 ;  /* 0x0000001102117221 */ /* 0x010fc80000000100 */
[----:B------:R-:W-:-:S04]  /*1370*/  FFMA R2, R15, R17, R2 ;  /* 0x000000110f027223 */ /* 0x000fc80000000002 */
[----:B------:R-:W-:-:S04]  /*1380*/  FADD R2, -R11, R2 ;  /* 0x000000020b027221 */ /* 0x000fc80000000100 */
[----:B------:R-:W-:-:S05]  /*1390*/  FFMA R11, R38, R2, R11 ;  /* 0x00000002260b7223 */ /* 0x000fca000000000b */
[----:B------:R-:W-:Y:S01]  /*13a0*/  STG.E.128 desc[UR4][R44.64], R8 ;  /* 0x000000082c007986 */ /* 0x000fe2000c101d04 */
[----:B---3--:R-:W-:-:S04]  /*13b0*/  FADD R3, -R6, R3 ;  /* 0x0000000306037221 */ /* 0x008fc80000000100 */
[----:B------:R-:W-:Y:S01]  /*13c0*/  FFMA R6, R13, R3, R6 ;  /* 0x000000030d067223 */ /* 0x000fe20000000006 */
[----:B--2---:R-:W-:-:S04]  /*13d0*/  FADD R0, -R43, R16 ;  /* 0x000000102b007221 */ /* 0x004fc80000000100 */
[----:B------:R-:W-:Y:S01]  /*13e0*/  FFMA R0, R12, R0, R43 ;  /* 0x000000000c007223 */ /* 0x000fe2000000002b */
[----:B------:R-:W-:-:S04]  /*13f0*/  FADD R23, -R20, R23 ;  /* 0x0000001714177221 */ /* 0x000fc80000000100 */
[----:B------:R-:W-:-:S04]  /*1400*/  FFMA R23, R13, R23, R20 ;  /* 0x000000170d177223 */ /* 0x000fc80000000014 */
[----:B------:R-:W-:Y:S01]  /*1410*/  FADD R23, -R6, R23 ;  /* 0x0000001706177221 */ /* 0x000fe20000000100 */
[----:B------:R-:W-:Y:S01]  /*1420*/  FADD R26, -R25, R26 ;  /* 0x0000001a191a7221 */ /* 0x000fe20000000100 */
[----:B------:R-:W-:-:S03]  /*1430*/  FADD R35, -R28, R35 ;  /* 0x000000231c237221 */ /* 0x000fc60000000100 */
[----:B------:R-:W-:Y:S01]  /*1440*/  FFMA R25, R14, R26, R25 ;  /* 0x0000001a0e197223 */ /* 0x000fe20000000019 */
[----:B------:R-:W-:Y:S01]  /*1450*/  FFMA R28, R15, R35, R28 ;  /* 0x000000230f1c7223 */ /* 0x000fe2000000001c */
[----:B------:R-:W-:Y:S01]  /*1460*/  FADD R37, -R30, R37 ;  /* 0x000000251e257221 */ /* 0x000fe20000000100 */
[----:B------:R-:W-:Y:S01]  /*1470*/  FADD R32, -R39, R32 ;  /* 0x0000002027207221 */ /* 0x000fe20000000100 */
[----:B------:R-:W-:-:S03]  /*1480*/  FADD R19, -R40, R19 ;  /* 0x0000001328137221 */ /* 0x000fc60000000100 */
[----:B------:R-:W-:Y:S01]  /*1490*/  FFMA R32, R14, R32, R39 ;  /* 0x000000200e207223 */ /* 0x000fe20000000027 */
[----:B------:R-:W-:Y:S01]  /*14a0*/  FFMA R37, R15, R37, R30 ;  /* 0x000000250f257223 */ /* 0x000fe2000000001e */
[----:B------:R-:W-:Y:S02]  /*14b0*/  FFMA R19, R12, R19, R40 ;  /* 0x000000130c137223 */ /* 0x000fe40000000028 */
[----:B------:R-:W-:Y:S01]  /*14c0*/  FADD R25, -R32, R25 ;  /* 0x0000001920197221 */ /* 0x000fe20000000100 */
[----:B------:R-:W-:Y:S01]  /*14d0*/  FADD R37, -R28, R37 ;  /* 0x000000251c257221 */ /* 0x000fe20000000100 */
[----:B------:R-:W-:Y:S01]  /*14e0*/  FADD R19, -R0, R19 ;  /* 0x0000001300137221 */ /* 0x000fe20000000100 */
[C---:B------:R-:W-:Y:S01]  /*14f0*/  FFMA R5, R41.reuse, R23, R6 ;  /* 0x0000001729057223 */ /* 0x040fe20000000006 */
[C---:B------:R-:W-:Y:S01]  /*1500*/  FFMA R6, R41.reuse, R25, R32 ;  /* 0x0000001929067223 */ /* 0x040fe20000000020 */
[C---:B------:R-:W-:Y:S01]  /*1510*/  FFMA R7, R41.reuse, R37, R28 ;  /* 0x0000002529077223 */ /* 0x040fe2000000001c */
[----:B------:R-:W-:-:S05]  /*1520*/  FFMA R4, R41, R19, R0 ;  /* 0x0000001329047223 */ /* 0x000fca0000000000 */
[----:B------:R-:W-:Y:S01]  /*1530*/  STG.E.128 desc[UR4][R44.64+0x800], R4 ;  /* 0x000800042c007986 */ /* 0x000fe2000c101d04 */
[----:B------:R-:W-:Y:S05]  /*1540*/  EXIT ;  /* 0x000000000000794d */ /* 0x000fea0003800000 */
.L_x_0:
[----:B------:R-:W-:-:S00]  /*1550*/  BRA `(.L_x_0) ;  /* 0xfffffffc00fc7947 */ /* 0x000fc0000383ffff */
[----:B------:R-:W-:-:S00]  /*1560*/  NOP ;  /* 0x0000000000007918 */ /* 0x000fc00000000000 */
        /* <DEDUP_REMOVED lines=9> */
.L_x_1:


//--------------------- .nv.constant0.triton_poi_fused__unsafe_index_add_mul_sub_5 --------------------------
	.section	.nv.constant0.triton_poi_fused__unsafe_index_add_mul_sub_5,"a",@progbits
	.sectionflags	@""
	.align	4
.nv.constant0.triton_poi_fused__unsafe_index_add_mul_sub_5:
	.zero		596
